	.headerflags	@"EF_CUDA_TEXMODE_UNIFIED EF_CUDA_64BIT_ADDRESS EF_CUDA_ACCELERATORS EF_CUDA_SM90 EF_CUDA_VIRTUAL_SM(EF_CUDA_SM90)"
	.elftype	@"ET_EXEC"


//--------------------- .nv.info                  --------------------------
	.section	.nv.info,"",@"SHT_CUDA_INFO"
	.align	4


	//----- nvinfo : EIATTR_REGCOUNT
	.align		4
        /*0000*/ 	.byte	0x04, 0x2f
        /*0002*/ 	.short	(.L_3 - .L_2)
	.align		4
.L_2:
        /*0004*/ 	.word	index@(triton_poi_fused__native_batch_norm_legit_no_training_constant_pad_nd_relu_2)
        /*0008*/ 	.word	0x00000012


	//----- nvinfo : EIATTR_MIN_STACK_SIZE
	.align		4
.L_3:
        /*000c*/ 	.byte	0x04, 0x12
        /*000e*/ 	.short	(.L_5 - .L_4)
	.align		4
.L_4:
        /*0010*/ 	.word	index@(triton_poi_fused__native_batch_norm_legit_no_training_constant_pad_nd_relu_2)
        /*0014*/ 	.word	0x00000000


	//----- nvinfo : EIATTR_FRAME_SIZE
	.align		4
.L_5:
        /*0018*/ 	.byte	0x04, 0x11
        /*001a*/ 	.short	(.L_7 - .L_6)
	.align		4
.L_6:
        /*001c*/ 	.word	index@(triton_poi_fused__native_batch_norm_legit_no_training_constant_pad_nd_relu_2)
        /*0020*/ 	.word	0x00000000


	//----- nvinfo : EIATTR_MIN_STACK_SIZE
	.align		4
.L_7:
        /*0024*/ 	.byte	0x04, 0x12
        /*0026*/ 	.short	(.L_9 - .L_8)
	.align		4
.L_8:
        /*0028*/ 	.word	index@(triton_poi_fused__native_batch_norm_legit_no_training_constant_pad_nd_relu_2)
        /*002c*/ 	.word	0x00000000
.L_9:


//--------------------- .nv.info.triton_poi_fused__native_batch_norm_legit_no_training_constant_pad_nd_relu_2 --------------------------
	.section	.nv.info.triton_poi_fused__native_batch_norm_legit_no_training_constant_pad_nd_relu_2,"",@"SHT_CUDA_INFO"
	.sectionflags	@""
	.align	4


	//----- nvinfo : EIATTR_CUDA_API_VERSION
	.align		4
        /*0000*/ 	.byte	0x04, 0x37
        /*0002*/ 	.short	(.L_11 - .L_10)
.L_10:
        /*0004*/ 	.word	0x0000007c


	//----- nvinfo : EIATTR_KPARAM_INFO
	.align		4
.L_11:
        /*0008*/ 	.byte	0x04, 0x17
        /*000a*/ 	.short	(.L_13 - .L_12)
.L_12:
        /*000c*/ 	.word	0x00000000
        /*0010*/ 	.short	0x0006
        /*0012*/ 	.short	0x0030
        /*0014*/ 	.byte	0x00, 0xf0, 0x11, 0x00


	//----- nvinfo : EIATTR_KPARAM_INFO
	.align		4
.L_13:
        /*0018*/ 	.byte	0x04, 0x17
        /*001a*/ 	.short	(.L_15 - .L_14)
.L_14:
        /*001c*/ 	.word	0x00000000
        /*0020*/ 	.short	0x0005
        /*0022*/ 	.short	0x0028
        /*0024*/ 	.byte	0x00, 0xf4, 0x21, 0x00


	//----- nvinfo : EIATTR_KPARAM_INFO
	.align		4
.L_15:
        /*0028*/ 	.byte	0x04, 0x17
        /*002a*/ 	.short	(.L_17 - .L_16)
.L_16:
        /*002c*/ 	.word	0x00000000
        /*0030*/ 	.short	0x0004
        /*0032*/ 	.short	0x0020
        /*0034*/ 	.byte	0x00, 0xf4, 0x21, 0x00


	//----- nvinfo : EIATTR_KPARAM_INFO
	.align		4
.L_17:
        /*0038*/ 	.byte	0x04, 0x17
        /*003a*/ 	.short	(.L_19 - .L_18)
.L_18:
        /*003c*/ 	.word	0x00000000
        /*0040*/ 	.short	0x0003
        /*0042*/ 	.short	0x0018
        /*0044*/ 	.byte	0x00, 0xf4, 0x21, 0x00


	//----- nvinfo : EIATTR_KPARAM_INFO
	.align		4
.L_19:
        /*0048*/ 	.byte	0x04, 0x17
        /*004a*/ 	.short	(.L_21 - .L_20)
.L_20:
        /*004c*/ 	.word	0x00000000
        /*0050*/ 	.short	0x0002
        /*0052*/ 	.short	0x0010
        /*0054*/ 	.byte	0x00, 0xf4, 0x21, 0x00


	//----- nvinfo : EIATTR_KPARAM_INFO
	.align		4
.L_21:
        /*0058*/ 	.byte	0x04, 0x17
        /*005a*/ 	.short	(.L_23 - .L_22)
.L_22:
        /*005c*/ 	.word	0x00000000
        /*0060*/ 	.short	0x0001
        /*0062*/ 	.short	0x0008
        /*0064*/ 	.byte	0x00, 0xf4, 0x21, 0x00


	//----- nvinfo : EIATTR_KPARAM_INFO
	.align		4
.L_23:
        /*0068*/ 	.byte	0x04, 0x17
        /*006a*/ 	.short	(.L_25 - .L_24)
.L_24:
        /*006c*/ 	.word	0x00000000
        /*0070*/ 	.short	0x0000
        /*0072*/ 	.short	0x0000
        /*0074*/ 	.byte	0x00, 0xf4, 0x21, 0x00


	//----- nvinfo : EIATTR_SPARSE_MMA_MASK
	.align		4
.L_25:
        /*0078*/ 	.byte	0x03, 0x50
        /*007a*/ 	.short	0x0000


	//----- nvinfo : EIATTR_MAXREG_COUNT
	.align		4
        /*007c*/ 	.byte	0x03, 0x1b
        /*007e*/ 	.short	0x00ff


	//----- nvinfo : EIATTR_EXIT_INSTR_OFFSETS
	.align		4
        /*0080*/ 	.byte	0x04, 0x1c
        /*0082*/ 	.short	(.L_27 - .L_26)


	//   ....[0]....
.L_26:
        /*0084*/ 	.word	0x000004a0


	//   ....[1]....
        /*0088*/ 	.word	0x000004c0


	//----- nvinfo : EIATTR_REQNTID
	.align		4
.L_27:
        /*008c*/ 	.byte	0x04, 0x10
        /*008e*/ 	.short	(.L_29 - .L_28)
.L_28:
        /*0090*/ 	.word	0x00000080
        /*0094*/ 	.word	0x00000001
        /*0098*/ 	.word	0x00000001


	//----- nvinfo : EIATTR_CBANK_PARAM_SIZE
	.align		4
.L_29:
        /*009c*/ 	.byte	0x03, 0x19
        /*009e*/ 	.short	0x0034


	//----- nvinfo : EIATTR_PARAM_CBANK
	.align		4
        /*00a0*/ 	.byte	0x04, 0x0a
        /*00a2*/ 	.short	(.L_31 - .L_30)
	.align		4
.L_30:
        /*00a4*/ 	.word	index@(.nv.constant0.triton_poi_fused__native_batch_norm_legit_no_training_constant_pad_nd_relu_2)
        /*00a8*/ 	.short	0x0210
        /*00aa*/ 	.short	0x0034


	//----- nvinfo : EIATTR_SW_WAR
	.align		4
.L_31:
        /*00ac*/ 	.byte	0x04, 0x36
        /*00ae*/ 	.short	(.L_33 - .L_32)
.L_32:
        /*00b0*/ 	.word	0x00000008
.L_33:


//--------------------- .nv.callgraph             --------------------------
	.section	.nv.callgraph,"",@"SHT_CUDA_CALLGRAPH"
	.align	4
	.sectionentsize	8
	.align		4
        /*0000*/ 	.word	0x00000000
	.align		4
        /*0004*/ 	.word	0xffffffff
	.align		4
        /*0008*/ 	.word	0x00000000
	.align		4
        /*000c*/ 	.word	0xfffffffe
	.align		4
        /*0010*/ 	.word	0x00000000
	.align		4
        /*0014*/ 	.word	0xfffffffd
	.align		4
        /*0018*/ 	.word	0x00000000
	.align		4
        /*001c*/ 	.word	0xfffffffc


//--------------------- .nv.constant4             --------------------------
	.section	.nv.constant4,"a",@progbits
	.align	8
	.align		8
.nv.constant4:
        /*0000*/ 	.dword	_$_str
	.align		8
        /*0008*/ 	.dword	_$_str_$_2


//--------------------- .text.triton_poi_fused__native_batch_norm_legit_no_training_constant_pad_nd_relu_2 --------------------------
	.section	.text.triton_poi_fused__native_batch_norm_legit_no_training_constant_pad_nd_relu_2,"ax",@progbits
	.align	128
        .global         triton_poi_fused__native_batch_norm_legit_no_training_constant_pad_nd_relu_2
        .type           triton_poi_fused__native_batch_norm_legit_no_training_constant_pad_nd_relu_2,@function
        .size           triton_poi_fused__native_batch_norm_legit_no_training_constant_pad_nd_relu_2,(.L_x_1 - triton_poi_fused__native_batch_norm_legit_no_training_constant_pad_nd_relu_2)
        .other          triton_poi_fused__native_batch_norm_legit_no_training_constant_pad_nd_relu_2,@"STO_CUDA_ENTRY STV_DEFAULT"
triton_poi_fused__native_batch_norm_legit_no_training_constant_pad_nd_relu_2:
.text.triton_poi_fused__native_batch_norm_legit_no_training_constant_pad_nd_relu_2:
[----:B------:R-:W0:Y:S01]  /*0000*/  LDC R1, c[0x0][0x28] ;  /* 0x00000a00ff017b82 */ /* 0x000e220000000800 */
[----:B------:R-:W1:Y:S07]  /*0010*/  S2R R0, SR_TID.X ;  /* 0x0000000000007919 */ /* 0x000e6e0000002100 */
[----:B------:R-:W2:Y:S01]  /*0020*/  LDC.64 R10, c[0x0][0x220] ;  /* 0x00008800ff0a7b82 */ /* 0x000ea20000000a00 */
[----:B------:R-:W-:Y:S01]  /*0030*/  IMAD.MOV.U32 R6, RZ, RZ, RZ ;  /* 0x000000ffff067224 */ /* 0x000fe200078e00ff */
[----:B------:R-:W-:Y:S01]  /*0040*/  ULDC.64 UR4, c[0x0][0x208] ;  /* 0x0000820000047ab9 */ /* 0x000fe20000000a00 */
[----:B------:R-:W3:Y:S01]  /*0050*/  S2R R3, SR_CTAID.X ;  /* 0x0000000000037919 */ /* 0x000ee20000002500 */
[----:B------:R-:W-:-:S04]  /*0060*/  ULDC.64 UR6, c[0x0][0x210] ;  /* 0x0000840000067ab9 */ /* 0x000fc80000000a00 */
[----:B------:R-:W4:Y:S01]  /*0070*/  LDC.64 R8, c[0x0][0x218] ;  /* 0x00008600ff087b82 */ /* 0x000f220000000a00 */
[----:B-1----:R-:W-:-:S05]  /*0080*/  LOP3.LUT R0, R0, 0x7f, RZ, 0xc0, !PT ;  /* 0x0000007f00007812 */ /* 0x002fca00078ec0ff */
[----:B---3--:R-:W-:-:S04]  /*0090*/  IMAD R0, R3, 0x80, R0 ;  /* 0x0000008003007824 */ /* 0x008fc800078e0200 */
[----:B------:R-:W-:-:S05]  /*00a0*/  IMAD.HI R2, R0, 0x2aaaaaab, RZ ;  /* 0x2aaaaaab00027827 */ /* 0x000fca00078e02ff */
[----:B------:R-:W-:-:S05]  /*00b0*/  LEA.HI R3, R2, R2, RZ, 0x1 ;  /* 0x0000000202037211 */ /* 0x000fca00078f08ff */
[----:B------:R-:W-:-:S04]  /*00c0*/  IMAD.HI R2, R3, 0x2aaaaaab, RZ ;  /* 0x2aaaaaab03027827 */ /* 0x000fc800078e02ff */
[----:B------:R-:W-:Y:S01]  /*00d0*/  IMAD R14, R3, -0x6, R0 ;  /* 0xfffffffa030e7824 */ /* 0x000fe200078e0200 */
[----:B------:R-:W-:Y:S01]  /*00e0*/  LEA.HI R4, R2, R2, RZ, 0x1 ;  /* 0x0000000202047211 */ /* 0x000fe200078f08ff */
[----:B------:R-:W-:-:S04]  /*00f0*/  IMAD.HI R2, R0, 0x38e38e39, RZ ;  /* 0x38e38e3900027827 */ /* 0x000fc800078e02ff */
[----:B------:R-:W-:Y:S01]  /*0100*/  IMAD R13, R4, -0x6, R3 ;  /* 0xfffffffa040d7824 */ /* 0x000fe200078e0203 */
[----:B------:R-:W-:Y:S01]  /*0110*/  SHF.R.U32.HI R3, RZ, 0x1f, R2 ;  /* 0x0000001fff037819 */ /* 0x000fe20000011602 */
[----:B------:R-:W-:Y:S02]  /*0120*/  VIADD R5, R14, 0xffffffff ;  /* 0xffffffff0e057836 */ /* 0x000fe40000000000 */
[----:B------:R-:W-:Y:S01]  /*0130*/  VIADD R4, R13, 0xffffffff ;  /* 0xffffffff0d047836 */ /* 0x000fe20000000000 */
[----:B------:R-:W-:-:S04]  /*0140*/  LEA.HI.SX32 R12, R2, R3, 0x1d ;  /* 0x00000003020c7211 */ /* 0x000fc800078feaff */
[----:B------:R-:W-:Y:S02]  /*0150*/  LOP3.LUT R4, R4, R5, RZ, 0xfc, !PT ;  /* 0x0000000504047212 */ /* 0x000fe400078efcff */
[----:B------:R-:W-:Y:S02]  /*0160*/  LEA.HI R2, R12, R12, RZ, 0x2 ;  /* 0x0000000c0c027211 */ /* 0x000fe400078f10ff */
[----:B------:R-:W-:Y:S02]  /*0170*/  ISETP.GE.U32.AND P0, PT, R4, 0x4, PT ;  /* 0x000000040400780c */ /* 0x000fe40003f06070 */
[----:B------:R-:W-:Y:S01]  /*0180*/  LOP3.LUT R7, R2, 0xfffffffc, RZ, 0xc0, !PT ;  /* 0xfffffffc02077812 */ /* 0x000fe200078ec0ff */
[----:B------:R-:W1:Y:S01]  /*0190*/  LDC.64 R4, c[0x0][0x228] ;  /* 0x00008a00ff047b82 */ /* 0x000e620000000a00 */
[----:B------:R-:W-:-:S03]  /*01a0*/  ISETP.LT.AND P1, PT, R0, 0x240, !P0 ;  /* 0x000002400000780c */ /* 0x000fc60004721270 */
[----:B------:R-:W-:-:S04]  /*01b0*/  IMAD.IADD R7, R12, 0x1, -R7 ;  /* 0x000000010c077824 */ /* 0x000fc800078e0a07 */
[----:B--2---:R-:W-:Y:S01]  /*01c0*/  IMAD.WIDE R10, R7, 0x4, R10 ;  /* 0x00000004070a7825 */ /* 0x004fe200078e020a */
[----:B------:R-:W2:Y:S05]  /*01d0*/  LDC.64 R2, c[0x0][0x230] ;  /* 0x00008c00ff027b82 */ /* 0x000eaa0000000a00 */
[----:B------:R3:W5:Y:S01]  /*01e0*/  @P1 LDG.E.EL R6, desc[UR4][R10.64] ;  /* 0x000000040a061981 */ /* 0x000762000c2e1900 */
[----:B------:R-:W-:Y:S01]  /*01f0*/  IMAD.SHL.U32 R12, R12, 0x10, RZ ;  /* 0x000000100c0c7824 */ /* 0x000fe200078e00ff */
[----:B------:R-:W-:Y:S01]  /*0200*/  SHF.R.S32.HI R15, RZ, 0x1f, R14 ;  /* 0x0000001fff0f7819 */ /* 0x000fe2000001140e */
[----:B------:R-:W-:Y:S02]  /*0210*/  IMAD.SHL.U32 R13, R13, 0x4, RZ ;  /* 0x000000040d0d7824 */ /* 0x000fe400078e00ff */
[----:B----4-:R-:W-:-:S03]  /*0220*/  IMAD.WIDE R8, R7, 0x4, R8 ;  /* 0x0000000407087825 */ /* 0x010fc600078e0208 */
[--C-:B------:R-:W-:Y:S02]  /*0230*/  IADD3 R14, P2, P3, R13, R14, R12.reuse ;  /* 0x0000000e0d0e7210 */ /* 0x100fe40007b5e00c */
[----:B------:R-:W-:Y:S02]  /*0240*/  SHF.R.S32.HI R12, RZ, 0x1f, R12 ;  /* 0x0000001fff0c7819 */ /* 0x000fe4000001140c */
[----:B------:R-:W-:-:S04]  /*0250*/  SHF.R.S32.HI R13, RZ, 0x1f, R13 ;  /* 0x0000001fff0d7819 */ /* 0x000fc8000001140d */
[----:B------:R-:W-:Y:S02]  /*0260*/  IADD3.X R15, R13, R15, R12, P2, P3 ;  /* 0x0000000f0d0f7210 */ /* 0x000fe400017e640c */
[----:B------:R-:W-:Y:S02]  /*0270*/  CS2R R12, SRZ ;  /* 0x00000000000c7805 */ /* 0x000fe4000001ff00 */
[----:B---3--:R-:W-:-:S04]  /*0280*/  LEA R10, P2, R14, UR6, 0x2 ;  /* 0x000000060e0a7c11 */ /* 0x008fc8000f8410ff */
[----:B------:R-:W-:Y:S01]  /*0290*/  LEA.HI.X R11, R14, UR7, R15, 0x2, P2 ;  /* 0x000000070e0b7c11 */ /* 0x000fe200090f140f */
[----:B------:R3:W4:Y:S01]  /*02a0*/  @P1 LDG.E.EL R13, desc[UR4][R8.64] ;  /* 0x00000004080d1981 */ /* 0x000722000c2e1900 */
[----:B------:R-:W-:-:S03]  /*02b0*/  CS2R R14, SRZ ;  /* 0x00000000000e7805 */ /* 0x000fc6000001ff00 */
[----:B------:R-:W4:Y:S01]  /*02c0*/  @P1 LDG.E R12, desc[UR4][R10.64+-0x14] ;  /* 0xffffec040a0c1981 */ /* 0x000f22000c1e1900 */
[----:B-1----:R-:W-:-:S04]  /*02d0*/  IMAD.WIDE R4, R7, 0x4, R4 ;  /* 0x0000000407047825 */ /* 0x002fc800078e0204 */
[----:B--2---:R-:W-:Y:S01]  /*02e0*/  IMAD.WIDE R2, R7, 0x4, R2 ;  /* 0x0000000407027825 */ /* 0x004fe200078e0202 */
[----:B------:R-:W2:Y:S04]  /*02f0*/  @P1 LDG.E.EL R14, desc[UR4][R4.64] ;  /* 0x00000004040e1981 */ /* 0x000ea8000c2e1900 */
[----:B------:R1:W2:Y:S01]  /*0300*/  @P1 LDG.E.EL R15, desc[UR4][R2.64] ;  /* 0x00000004020f1981 */ /* 0x0002a2000c2e1900 */
[----:B---3--:R-:W-:Y:S01]  /*0310*/  IMAD.MOV.U32 R8, RZ, RZ, 0x3e800000 ;  /* 0x3e800000ff087424 */ /* 0x008fe200078e00ff */
[----:B01----:R-:W0:Y:S02]  /*0320*/  LDC.64 R2, c[0x0][0x238] ;  /* 0x00008e00ff027b82 */ /* 0x003e240000000a00 */
[----:B0-----:R-:W-:Y:S01]  /*0330*/  IMAD.WIDE R2, R0, 0x4, R2 ;  /* 0x0000000400027825 */ /* 0x001fe200078e0202 */
[----:B-----5:R-:W-:-:S05]  /*0340*/  SEL R6, R6, RZ, P1 ;  /* 0x000000ff06067207 */ /* 0x020fca0000800000 */
[----:B------:R-:W-:-:S04]  /*0350*/  FADD R6, R6, 9.9999997473787516356e-06 ;  /* 0x3727c5ac06067421 */ /* 0x000fc80000000000 */
[----:B------:R-:W0:Y:S01]  /*0360*/  MUFU.SQRT R7, R6 ;  /* 0x0000000600077308 */ /* 0x000e220000002000 */
[----:B----4-:R-:W-:Y:S02]  /*0370*/  SEL R13, R13, RZ, P1 ;  /* 0x000000ff0d0d7207 */ /* 0x010fe40000800000 */
[C---:B0-----:R-:W-:Y:S02]  /*0380*/  FSETP.GT.AND P2, PT, R7.reuse, 8.50705917302346158658e+37, PT ;  /* 0x7e8000000700780b */ /* 0x041fe40003f44000 */
[----:B------:R-:W-:Y:S02]  /*0390*/  FSETP.GEU.AND P3, PT, R7, 1.175494350822287508e-38, PT ;  /* 0x008000000700780b */ /* 0x000fe40003f6e000 */
[----:B------:R-:W-:Y:S02]  /*03a0*/  FSEL R4, R8, 1, P2 ;  /* 0x3f80000008047808 */ /* 0x000fe40001000000 */
[----:B------:R-:W-:Y:S02]  /*03b0*/  SEL R12, R12, RZ, P1 ;  /* 0x000000ff0c0c7207 */ /* 0x000fe40000800000 */
[----:B--2---:R-:W-:-:S02]  /*03c0*/  SEL R14, R14, RZ, P1 ;  /* 0x000000ff0e0e7207 */ /* 0x004fc40000800000 */
[----:B------:R-:W-:-:S03]  /*03d0*/  SEL R15, R15, RZ, P1 ;  /* 0x000000ff0f0f7207 */ /* 0x000fc60000800000 */
[----:B------:R-:W-:Y:S01]  /*03e0*/  @P2 FMUL R7, R7, 0.25 ;  /* 0x3e80000007072820 */ /* 0x000fe20000400000 */
[----:B------:R-:W-:Y:S01]  /*03f0*/  ISETP.GE.AND P2, PT, R0, 0x240, PT ;  /* 0x000002400000780c */ /* 0x000fe20003f46270 */
[----:B------:R-:W-:Y:S02]  /*0400*/  @!P3 FMUL R4, R4, 16777216 ;  /* 0x4b8000000404b820 */ /* 0x000fe40000400000 */
[----:B------:R-:W-:-:S06]  /*0410*/  @!P3 FMUL R7, R7, 16777216 ;  /* 0x4b8000000707b820 */ /* 0x000fcc0000400000 */
[----:B------:R-:W0:Y:S02]  /*0420*/  MUFU.RCP R7, R7 ;  /* 0x0000000700077308 */ /* 0x000e240000001000 */
[----:B0-----:R-:W-:Y:S01]  /*0430*/  FMUL R5, R7, R4 ;  /* 0x0000000407057220 */ /* 0x001fe20000400000 */
[----:B------:R-:W-:-:S04]  /*0440*/  FADD R4, R12, -R13 ;  /* 0x8000000d0c047221 */ /* 0x000fc80000000000 */
[----:B------:R-:W-:-:S04]  /*0450*/  FMUL R4, R4, R5 ;  /* 0x0000000504047220 */ /* 0x000fc80000400000 */
[----:B------:R-:W-:-:S05]  /*0460*/  FFMA R15, R4, R14, R15 ;  /* 0x0000000e040f7223 */ /* 0x000fca000000000f */
[----:B------:R-:W-:-:S04]  /*0470*/  FSETP.GEU.AND P1, PT, R15, RZ, PT ;  /* 0x000000ff0f00720b */ /* 0x000fc80003f2e000 */
[----:B------:R-:W-:-:S04]  /*0480*/  FSEL R15, R15, RZ, P1 ;  /* 0x000000ff0f0f7208 */ /* 0x000fc80000800000 */
[----:B------:R-:W-:Y:S01]  /*0490*/  SEL R15, R15, RZ, !P0 ;  /* 0x000000ff0f0f7207 */ /* 0x000fe20004000000 */
[----:B------:R-:W-:Y:S06]  /*04a0*/  @P2 EXIT ;  /* 0x000000000000294d */ /* 0x000fec0003800000 */
[----:B------:R-:W-:Y:S01]  /*04b0*/  STG.E desc[UR4][R2.64], R15 ;  /* 0x0000000f02007986 */ /* 0x000fe2000c101904 */
[----:B------:R-:W-:Y:S05]  /*04c0*/  EXIT ;  /* 0x000000000000794d */ /* 0x000fea0003800000 */
.L_x_0:
[----:B------:R-:W-:-:S00]  /*04d0*/  BRA `(.L_x_0) ;  /* 0xfffffffc00fc7947 */ /* 0x000fc0000383ffff */
[----:B------:R-:W-:-:S00]  /*04e0*/  NOP ;  /* 0x0000000000007918 */ /* 0x000fc00000000000 */
        /* <DEDUP_REMOVED lines=9> */
.L_x_1:


//--------------------- .nv.global.init           --------------------------
	.section	.nv.global.init,"aw",@progbits
.nv.global.init:
	.type		_$_str,@object
	.size		_$_str,(_$_str_$_2 - _$_str)
_$_str:
        /*0000*/ 	.byte	0x5f, 0x5f, 0x43, 0x55, 0x44, 0x41, 0x5f, 0x46, 0x54, 0x5a, 0x00
	.type		_$_str_$_2,@object
	.size		_$_str_$_2,(.L_1 - _$_str_$_2)
_$_str_$_2:
        /*000b*/ 	.byte	0x5f, 0x5f, 0x43, 0x55, 0x44, 0x41, 0x5f, 0x50, 0x52, 0x45, 0x43, 0x5f, 0x53, 0x51, 0x52, 0x54
        /*001b*/ 	.byte	0x00
.L_1:


//--------------------- .nv.constant0.triton_poi_fused__native_batch_norm_legit_no_training_constant_pad_nd_relu_2 --------------------------
	.section	.nv.constant0.triton_poi_fused__native_batch_norm_legit_no_training_constant_pad_nd_relu_2,"a",@progbits
	.sectionflags	@""
	.align	4
.nv.constant0.triton_poi_fused__native_batch_norm_legit_no_training_constant_pad_nd_relu_2:
	.zero		580
